//
// Generated by NVIDIA NVVM Compiler
//
// Compiler Build ID: CL-36424714
// Cuda compilation tools, release 13.0, V13.0.88
// Based on NVVM 20.0.0
//

.version 9.0
.target sm_100
.address_size 64

	// .globl	_Z21bitcoin_mining_kernelPjS_j

.visible .entry _Z21bitcoin_mining_kernelPjS_j(
	.param .u64 .ptr .align 1 _Z21bitcoin_mining_kernelPjS_j_param_0,
	.param .u64 .ptr .align 1 _Z21bitcoin_mining_kernelPjS_j_param_1,
	.param .u32 _Z21bitcoin_mining_kernelPjS_j_param_2
)
{
	.reg .pred 	%p<2>;
	.reg .b32 	%r<14>;
	.reg .b64 	%rd<5>;

	ld.param.u64 	%rd2, [_Z21bitcoin_mining_kernelPjS_j_param_0];
	ld.param.u64 	%rd1, [_Z21bitcoin_mining_kernelPjS_j_param_1];
	cvta.to.global.u64 	%rd3, %rd2;
	mov.u32 	%r2, %ctaid.x;
	mov.u32 	%r3, %ntid.x;
	mov.u32 	%r4, %tid.x;
	mad.lo.s32 	%r5, %r2, %r3, %r4;
	ld.global.u32 	%r6, [%rd3];
	add.s32 	%r1, %r5, %r6;
	mul.lo.s32 	%r7, %r1, 19088743;
	shr.u32 	%r8, %r7, 5;
	mul.hi.u32 	%r9, %r8, 175921861;
	shr.u32 	%r10, %r9, 7;
	mul.lo.s32 	%r11, %r10, 100000;
	sub.s32 	%r12, %r7, %r11;
	setp.gt.u32 	%p1, %r12, 9;
	@%p1 bra 	$L__BB0_2;
	cvta.to.global.u64 	%rd4, %rd1;
	atom.relaxed.global.cas.b32 	%r13, [%rd4], 0, %r1;
$L__BB0_2:
	ret;

}


// ===== COMPILED SASS (sm_100) =====

	.target	sm_100

	.elftype	@"ET_EXEC"


//--------------------- .note.nv.tkinfo           --------------------------
	.section	.note.nv.tkinfo,"",@"SHT_NOTE"
	.sectionflags	@"SHF_NOTE_NV_TKINFO"
	.tkinfo
        /*0018*/ 	.word	0x00000002
        /*0030*/ 	.string	""
        /*0030*/ 	.string	"ptxas"
        /*0030*/ 	.string	"Cuda compilation tools, release 13.0, V13.0.88"
        /*0030*/ 	.string	"Build cuda_13.0.r13.0/compiler.36424714_0"
        /*0030*/ 	.string	"-arch sm_100 -m 64 "



//--------------------- .note.nv.cuinfo           --------------------------
	.section	.note.nv.cuinfo,"",@"SHT_NOTE"
	.sectionflags	@"SHF_NOTE_NV_CUINFO"
        /*0018*/ 	.short	0x0002
        /*001a*/ 	.short	0x0064
        /*001c*/ 	.short	0x0082
	.zero		2


//--------------------- .nv.info                  --------------------------
	.section	.nv.info,"",@"SHT_CUDA_INFO"
	.align	4


	//----- nvinfo : EIATTR_REGCOUNT
	.align		4
        /*0000*/ 	.byte	0x04, 0x2f
        /*0002*/ 	.short	(.L_1 - .L_0)
	.align		4
.L_0:
        /*0004*/ 	.word	index@(_Z21bitcoin_mining_kernelPjS_j)
        /*0008*/ 	.word	0x0000000a


	//----- nvinfo : EIATTR_FRAME_SIZE
	.align		4
.L_1:
        /*000c*/ 	.byte	0x04, 0x11
        /*000e*/ 	.short	(.L_3 - .L_2)
	.align		4
.L_2:
        /*0010*/ 	.word	index@(_Z21bitcoin_mining_kernelPjS_j)
        /*0014*/ 	.word	0x00000000


	//----- nvinfo : EIATTR_MIN_STACK_SIZE
	.align		4
.L_3:
        /*0018*/ 	.byte	0x04, 0x12
        /*001a*/ 	.short	(.L_5 - .L_4)
	.align		4
.L_4:
        /*001c*/ 	.word	index@(_Z21bitcoin_mining_kernelPjS_j)
        /*0020*/ 	.word	0x00000000
.L_5:


//--------------------- .nv.compat                --------------------------
	.section	.nv.compat,"",@"SHT_CUDA_COMPAT_INFO"
	.align	4
        /*0000*/ 	.byte	0x02, 0x09, 0x00, 0x00, 0x02, 0x02, 0x01, 0x00, 0x02, 0x05, 0x05, 0x00, 0x03, 0x07, 0x01, 0x01
        /*0010*/ 	.byte	0x02, 0x03, 0x00, 0x00, 0x02, 0x06, 0x01, 0x00, 0x04, 0x0b, 0x08, 0x00, 0x09, 0x00, 0x00, 0x00
        /*0020*/ 	.byte	0x00, 0x00, 0x00, 0x00


//--------------------- .nv.info._Z21bitcoin_mining_kernelPjS_j --------------------------
	.section	.nv.info._Z21bitcoin_mining_kernelPjS_j,"",@"SHT_CUDA_INFO"
	.sectionflags	@""
	.align	4


	//----- nvinfo : EIATTR_CUDA_API_VERSION
	.align		4
        /*0000*/ 	.byte	0x04, 0x37
        /*0002*/ 	.short	(.L_7 - .L_6)
.L_6:
        /*0004*/ 	.word	0x00000082


	//----- nvinfo : EIATTR_KPARAM_INFO
	.align		4
.L_7:
        /*0008*/ 	.byte	0x04, 0x17
        /*000a*/ 	.short	(.L_9 - .L_8)
.L_8:
        /*000c*/ 	.word	0x00000000
        /*0010*/ 	.short	0x0002
        /*0012*/ 	.short	0x0010
        /*0014*/ 	.byte	0x00, 0xf0, 0x11, 0x00


	//----- nvinfo : EIATTR_KPARAM_INFO
	.align		4
.L_9:
        /*0018*/ 	.byte	0x04, 0x17
        /*001a*/ 	.short	(.L_11 - .L_10)
.L_10:
        /*001c*/ 	.word	0x00000000
        /*0020*/ 	.short	0x0001
        /*0022*/ 	.short	0x0008
        /*0024*/ 	.byte	0x00, 0xf5, 0x21, 0x00


	//----- nvinfo : EIATTR_KPARAM_INFO
	.align		4
.L_11:
        /*0028*/ 	.byte	0x04, 0x17
        /*002a*/ 	.short	(.L_13 - .L_12)
.L_12:
        /*002c*/ 	.word	0x00000000
        /*0030*/ 	.short	0x0000
        /*0032*/ 	.short	0x0000
        /*0034*/ 	.byte	0x00, 0xf5, 0x21, 0x00


	//----- nvinfo : EIATTR_SPARSE_MMA_MASK
	.align		4
.L_13:
        /*0038*/ 	.byte	0x03, 0x50
        /*003a*/ 	.short	0x0000


	//----- nvinfo : EIATTR_MAXREG_COUNT
	.align		4
        /*003c*/ 	.byte	0x03, 0x1b
        /*003e*/ 	.short	0x00ff


	//----- nvinfo : EIATTR_MERCURY_ISA_VERSION
	.align		4
        /*0040*/ 	.byte	0x03, 0x5f
        /*0042*/ 	.short	0x0101


	//----- nvinfo : EIATTR_VRC_CTA_INIT_COUNT
	.align		4
        /*0044*/ 	.byte	0x02, 0x4a
	.zero		1
	.zero		1


	//----- nvinfo : EIATTR_EXIT_INSTR_OFFSETS
	.align		4
        /*0048*/ 	.byte	0x04, 0x1c
        /*004a*/ 	.short	(.L_15 - .L_14)


	//   ....[0]....
.L_14:
        /*004c*/ 	.word	0x000000f0


	//   ....[1]....
        /*0050*/ 	.word	0x00000150


	//----- nvinfo : EIATTR_CBANK_PARAM_SIZE
	.align		4
.L_15:
        /*0054*/ 	.byte	0x03, 0x19
        /*0056*/ 	.short	0x0014


	//----- nvinfo : EIATTR_PARAM_CBANK
	.align		4
        /*0058*/ 	.byte	0x04, 0x0a
        /*005a*/ 	.short	(.L_17 - .L_16)
	.align		4
.L_16:
        /*005c*/ 	.word	index@(.nv.constant0._Z21bitcoin_mining_kernelPjS_j)
        /*0060*/ 	.short	0x0380
        /*0062*/ 	.short	0x0014


	//----- nvinfo : EIATTR_SW_WAR
	.align		4
.L_17:
        /*0064*/ 	.byte	0x04, 0x36
        /*0066*/ 	.short	(.L_19 - .L_18)
.L_18:
        /*0068*/ 	.word	0x00000008
.L_19:


//--------------------- .nv.callgraph             --------------------------
	.section	.nv.callgraph,"",@"SHT_CUDA_CALLGRAPH"
	.align	4
	.sectionentsize	8
	.align		4
        /*0000*/ 	.word	0x00000000
	.align		4
        /*0004*/ 	.word	0xffffffff
	.align		4
        /*0008*/ 	.word	0x00000000
	.align		4
        /*000c*/ 	.word	0xfffffffe
	.align		4
        /*0010*/ 	.word	0x00000000
	.align		4
        /*0014*/ 	.word	0xfffffffd
	.align		4
        /*0018*/ 	.word	0x00000000
	.align		4
        /*001c*/ 	.word	0xfffffffc


//--------------------- .text._Z21bitcoin_mining_kernelPjS_j --------------------------
	.section	.text._Z21bitcoin_mining_kernelPjS_j,"ax",@progbits
	.align	128
        .global         _Z21bitcoin_mining_kernelPjS_j
        .type           _Z21bitcoin_mining_kernelPjS_j,@function
        .size           _Z21bitcoin_mining_kernelPjS_j,(.L_x_1 - _Z21bitcoin_mining_kernelPjS_j)
        .other          _Z21bitcoin_mining_kernelPjS_j,@"STO_CUDA_ENTRY STV_DEFAULT"
_Z21bitcoin_mining_kernelPjS_j:
.text._Z21bitcoin_mining_kernelPjS_j:
[----:B------:R-:W-:Y:S08]  /*0000*/  LDC R1, c[0x0][0x37c] ;  /* 0x0000df00ff017b82 */ /* 0x000ff00000000800 */
[----:B------:R-:W0:Y:S01]  /*0010*/  LDC.64 R2, c[0x0][0x380] ;  /* 0x0000e000ff027b82 */ /* 0x000e220000000a00 */
[----:B------:R-:W0:Y:S02]  /*0020*/  LDCU.64 UR4, c[0x0][0x358] ;  /* 0x00006b00ff0477ac */ /* 0x000e240008000a00 */
[----:B0-----:R-:W2:Y:S05]  /*0030*/  LDG.E R3, desc[UR4][R2.64] ;  /* 0x0000000402037981 */ /* 0x001eaa000c1e1900 */
[----:B------:R-:W0:Y:S01]  /*0040*/  S2UR UR4, SR_CTAID.X ;  /* 0x00000000000479c3 */ /* 0x000e220000002500 */
[----:B------:R-:W0:Y:S07]  /*0050*/  S2R R5, SR_TID.X ;  /* 0x0000000000057919 */ /* 0x000e2e0000002100 */
[----:B------:R-:W0:Y:S02]  /*0060*/  LDC R0, c[0x0][0x360] ;  /* 0x0000d800ff007b82 */ /* 0x000e240000000800 */
[----:B0-----:R-:W-:-:S05]  /*0070*/  IMAD R0, R0, UR4, R5 ;  /* 0x0000000400007c24 */ /* 0x001fca000f8e0205 */
[----:B--2---:R-:W-:-:S05]  /*0080*/  IADD3 R7, PT, PT, R0, R3, RZ ;  /* 0x0000000300077210 */ /* 0x004fca0007ffe0ff */
[----:B------:R-:W-:-:S05]  /*0090*/  IMAD R0, R7, 0x1234567, RZ ;  /* 0x0123456707007824 */ /* 0x000fca00078e02ff */
[----:B------:R-:W-:-:S05]  /*00a0*/  SHF.R.U32.HI R4, RZ, 0x5, R0 ;  /* 0x00000005ff047819 */ /* 0x000fca0000011600 */
[----:B------:R-:W-:-:S05]  /*00b0*/  IMAD.HI.U32 R4, R4, 0xa7c5ac5, RZ ;  /* 0x0a7c5ac504047827 */ /* 0x000fca00078e00ff */
[----:B------:R-:W-:-:S05]  /*00c0*/  SHF.R.U32.HI R5, RZ, 0x7, R4 ;  /* 0x00000007ff057819 */ /* 0x000fca0000011604 */
[----:B------:R-:W-:-:S05]  /*00d0*/  IMAD R5, R5, -0x186a0, R0 ;  /* 0xfffe796005057824 */ /* 0x000fca00078e0200 */
[----:B------:R-:W-:-:S13]  /*00e0*/  ISETP.GT.U32.AND P0, PT, R5, 0x9, PT ;  /* 0x000000090500780c */ /* 0x000fda0003f04070 */
[----:B------:R-:W-:Y:S05]  /*00f0*/  @P0 EXIT ;  /* 0x000000000000094d */ /* 0x000fea0003800000 */
[----:B------:R-:W0:Y:S01]  /*0100*/  LDCU.64 UR4, c[0x0][0x388] ;  /* 0x00007100ff0477ac */ /* 0x000e220008000a00 */
[----:B------:R-:W-:Y:S01]  /*0110*/  HFMA2 R6, -RZ, RZ, 0, 0 ;  /* 0x00000000ff067431 */ /* 0x000fe200000001ff */
[----:B0-----:R-:W-:Y:S02]  /*0120*/  MOV R2, UR4 ;  /* 0x0000000400027c02 */ /* 0x001fe40008000f00 */
[----:B------:R-:W-:-:S05]  /*0130*/  MOV R3, UR5 ;  /* 0x0000000500037c02 */ /* 0x000fca0008000f00 */
[----:B------:R-:W-:Y:S01]  /*0140*/  ATOMG.E.CAS.STRONG.GPU PT, RZ, [R2], R6, R7 ;  /* 0x0000000602ff73a9 */ /* 0x000fe200001ee107 */
[----:B------:R-:W-:Y:S05]  /*0150*/  EXIT ;  /* 0x000000000000794d */ /* 0x000fea0003800000 */
.L_x_0:
[----:B------:R-:W-:-:S00]  /*0160*/  BRA `(.L_x_0) ;  /* 0xfffffffc00fc7947 */ /* 0x000fc0000383ffff */
[----:B------:R-:W-:-:S00]  /*0170*/  NOP ;  /* 0x0000000000007918 */ /* 0x000fc00000000000 */
        /* <DEDUP_REMOVED lines=8> */
.L_x_1:


//--------------------- .nv.shared.reserved.0     --------------------------
	.section	.nv.shared.reserved.0,"aw",@nobits
	.weak		__nv_reservedSMEM_offset_0_alias
	.size		__nv_reservedSMEM_offset_0_alias, 0, 64
	.other		__nv_reservedSMEM_offset_0_alias,@"STO_CUDA_RESERVED_SHARED STV_DEFAULT"
__nv_reservedSMEM_offset_0_alias:
	.zero		0
	.zero		64


//--------------------- .nv.constant0._Z21bitcoin_mining_kernelPjS_j --------------------------
	.section	.nv.constant0._Z21bitcoin_mining_kernelPjS_j,"a",@progbits
	.sectionflags	@""
	.align	4
.nv.constant0._Z21bitcoin_mining_kernelPjS_j:
	.zero		916


//--------------------- SYMBOLS --------------------------

	.type		.nv.reservedSmem.offset0,@object
	.size		.nv.reservedSmem.offset0,0x4
